//
// Generated by NVIDIA NVVM Compiler
//
// Compiler Build ID: CL-36424714
// Cuda compilation tools, release 13.0, V13.0.88
// Based on NVVM 20.0.0
//

.version 9.0
.target sm_100
.address_size 64

	// .globl	_Z6squarePii

.visible .entry _Z6squarePii(
	.param .u64 .ptr .align 1 _Z6squarePii_param_0,
	.param .u32 _Z6squarePii_param_1
)
{
	.reg .pred 	%p<2>;
	.reg .b32 	%r<8>;
	.reg .b64 	%rd<5>;

	ld.param.u64 	%rd1, [_Z6squarePii_param_0];
	ld.param.u32 	%r2, [_Z6squarePii_param_1];
	mov.u32 	%r3, %ntid.x;
	mov.u32 	%r4, %ctaid.x;
	mov.u32 	%r5, %tid.x;
	mad.lo.s32 	%r1, %r3, %r4, %r5;
	setp.ge.s32 	%p1, %r1, %r2;
	@%p1 bra 	$L__BB0_2;
	cvta.to.global.u64 	%rd2, %rd1;
	mul.wide.s32 	%rd3, %r1, 4;
	add.s64 	%rd4, %rd2, %rd3;
	ld.global.u32 	%r6, [%rd4];
	mul.lo.s32 	%r7, %r6, %r6;
	st.global.u32 	[%rd4], %r7;
$L__BB0_2:
	ret;

}
	// .globl	_Z6task_aPii
.visible .entry _Z6task_aPii(
	.param .u64 .ptr .align 1 _Z6task_aPii_param_0,
	.param .u32 _Z6task_aPii_param_1
)
{
	.reg .pred 	%p<2>;
	.reg .b32 	%r<8>;
	.reg .b64 	%rd<5>;

	ld.param.u64 	%rd1, [_Z6task_aPii_param_0];
	ld.param.u32 	%r2, [_Z6task_aPii_param_1];
	mov.u32 	%r3, %ntid.x;
	mov.u32 	%r4, %ctaid.x;
	mov.u32 	%r5, %tid.x;
	mad.lo.s32 	%r1, %r3, %r4, %r5;
	setp.ge.s32 	%p1, %r1, %r2;
	@%p1 bra 	$L__BB1_2;
	cvta.to.global.u64 	%rd2, %rd1;
	mul.wide.s32 	%rd3, %r1, 4;
	add.s64 	%rd4, %rd2, %rd3;
	ld.global.u32 	%r6, [%rd4];
	add.s32 	%r7, %r6, 1;
	st.global.u32 	[%rd4], %r7;
$L__BB1_2:
	ret;

}
	// .globl	_Z13task_b_devicePii
.visible .entry _Z13task_b_devicePii(
	.param .u64 .ptr .align 1 _Z13task_b_devicePii_param_0,
	.param .u32 _Z13task_b_devicePii_param_1
)
{
	.reg .pred 	%p<2>;
	.reg .b32 	%r<8>;
	.reg .b64 	%rd<5>;

	ld.param.u64 	%rd1, [_Z13task_b_devicePii_param_0];
	ld.param.u32 	%r2, [_Z13task_b_devicePii_param_1];
	mov.u32 	%r3, %ntid.x;
	mov.u32 	%r4, %ctaid.x;
	mov.u32 	%r5, %tid.x;
	mad.lo.s32 	%r1, %r3, %r4, %r5;
	setp.ge.s32 	%p1, %r1, %r2;
	@%p1 bra 	$L__BB2_2;
	cvta.to.global.u64 	%rd2, %rd1;
	mul.wide.s32 	%rd3, %r1, 4;
	add.s64 	%rd4, %rd2, %rd3;
	ld.global.u32 	%r6, [%rd4];
	add.s32 	%r7, %r6, 1;
	st.global.u32 	[%rd4], %r7;
$L__BB2_2:
	ret;

}
	// .globl	_Z13task_c_devicePiPKii
.visible .entry _Z13task_c_devicePiPKii(
	.param .u64 .ptr .align 1 _Z13task_c_devicePiPKii_param_0,
	.param .u64 .ptr .align 1 _Z13task_c_devicePiPKii_param_1,
	.param .u32 _Z13task_c_devicePiPKii_param_2
)
{
	.reg .pred 	%p<2>;
	.reg .b32 	%r<9>;
	.reg .b64 	%rd<8>;

	ld.param.u64 	%rd1, [_Z13task_c_devicePiPKii_param_0];
	ld.param.u64 	%rd2, [_Z13task_c_devicePiPKii_param_1];
	ld.param.u32 	%r2, [_Z13task_c_devicePiPKii_param_2];
	mov.u32 	%r3, %ntid.x;
	mov.u32 	%r4, %ctaid.x;
	mov.u32 	%r5, %tid.x;
	mad.lo.s32 	%r1, %r3, %r4, %r5;
	setp.ge.s32 	%p1, %r1, %r2;
	@%p1 bra 	$L__BB3_2;
	cvta.to.global.u64 	%rd3, %rd2;
	cvta.to.global.u64 	%rd4, %rd1;
	mul.wide.s32 	%rd5, %r1, 4;
	add.s64 	%rd6, %rd3, %rd5;
	ld.global.u32 	%r6, [%rd6];
	add.s64 	%rd7, %rd4, %rd5;
	ld.global.u32 	%r7, [%rd7];
	add.s32 	%r8, %r7, %r6;
	st.global.u32 	[%rd7], %r8;
$L__BB3_2:
	ret;

}
	// .globl	_Z6task_dPii
.visible .entry _Z6task_dPii(
	.param .u64 .ptr .align 1 _Z6task_dPii_param_0,
	.param .u32 _Z6task_dPii_param_1
)
{
	.reg .pred 	%p<2>;
	.reg .b32 	%r<8>;
	.reg .b64 	%rd<5>;

	ld.param.u64 	%rd1, [_Z6task_dPii_param_0];
	ld.param.u32 	%r2, [_Z6task_dPii_param_1];
	mov.u32 	%r3, %ntid.x;
	mov.u32 	%r4, %ctaid.x;
	mov.u32 	%r5, %tid.x;
	mad.lo.s32 	%r1, %r3, %r4, %r5;
	setp.ge.s32 	%p1, %r1, %r2;
	@%p1 bra 	$L__BB4_2;
	cvta.to.global.u64 	%rd2, %rd1;
	mul.wide.s32 	%rd3, %r1, 4;
	add.s64 	%rd4, %rd2, %rd3;
	ld.global.u32 	%r6, [%rd4];
	add.s32 	%r7, %r6, 1;
	st.global.u32 	[%rd4], %r7;
$L__BB4_2:
	ret;

}


// ===== COMPILED SASS (sm_100) =====

	.target	sm_100

	.elftype	@"ET_EXEC"


//--------------------- .note.nv.tkinfo           --------------------------
	.section	.note.nv.tkinfo,"",@"SHT_NOTE"
	.sectionflags	@"SHF_NOTE_NV_TKINFO"
	.tkinfo
        /*0018*/ 	.word	0x00000002
        /*0030*/ 	.string	""
        /*0030*/ 	.string	"ptxas"
        /*0030*/ 	.string	"Cuda compilation tools, release 13.0, V13.0.88"
        /*0030*/ 	.string	"Build cuda_13.0.r13.0/compiler.36424714_0"
        /*0030*/ 	.string	"-arch sm_100 -m 64 "



//--------------------- .note.nv.cuinfo           --------------------------
	.section	.note.nv.cuinfo,"",@"SHT_NOTE"
	.sectionflags	@"SHF_NOTE_NV_CUINFO"
        /*0018*/ 	.short	0x0002
        /*001a*/ 	.short	0x0064
        /*001c*/ 	.short	0x0082
	.zero		2


//--------------------- .nv.info                  --------------------------
	.section	.nv.info,"",@"SHT_CUDA_INFO"
	.align	4


	//----- nvinfo : EIATTR_REGCOUNT
	.align		4
        /*0000*/ 	.byte	0x04, 0x2f
        /*0002*/ 	.short	(.L_1 - .L_0)
	.align		4
.L_0:
        /*0004*/ 	.word	index@(_Z6squarePii)
        /*0008*/ 	.word	0x00000008


	//----- nvinfo : EIATTR_FRAME_SIZE
	.align		4
.L_1:
        /*000c*/ 	.byte	0x04, 0x11
        /*000e*/ 	.short	(.L_3 - .L_2)
	.align		4
.L_2:
        /*0010*/ 	.word	index@(_Z6squarePii)
        /*0014*/ 	.word	0x00000000


	//----- nvinfo : EIATTR_REGCOUNT
	.align		4
.L_3:
        /*0018*/ 	.byte	0x04, 0x2f
        /*001a*/ 	.short	(.L_5 - .L_4)
	.align		4
.L_4:
        /*001c*/ 	.word	index@(_Z6task_aPii)
        /*0020*/ 	.word	0x00000008


	//----- nvinfo : EIATTR_FRAME_SIZE
	.align		4
.L_5:
        /*0024*/ 	.byte	0x04, 0x11
        /*0026*/ 	.short	(.L_7 - .L_6)
	.align		4
.L_6:
        /*0028*/ 	.word	index@(_Z6task_aPii)
        /*002c*/ 	.word	0x00000000


	//----- nvinfo : EIATTR_REGCOUNT
	.align		4
.L_7:
        /*0030*/ 	.byte	0x04, 0x2f
        /*0032*/ 	.short	(.L_9 - .L_8)
	.align		4
.L_8:
        /*0034*/ 	.word	index@(_Z13task_b_devicePii)
        /*0038*/ 	.word	0x00000008


	//----- nvinfo : EIATTR_FRAME_SIZE
	.align		4
.L_9:
        /*003c*/ 	.byte	0x04, 0x11
        /*003e*/ 	.short	(.L_11 - .L_10)
	.align		4
.L_10:
        /*0040*/ 	.word	index@(_Z13task_b_devicePii)
        /*0044*/ 	.word	0x00000000


	//----- nvinfo : EIATTR_REGCOUNT
	.align		4
.L_11:
        /*0048*/ 	.byte	0x04, 0x2f
        /*004a*/ 	.short	(.L_13 - .L_12)
	.align		4
.L_12:
        /*004c*/ 	.word	index@(_Z13task_c_devicePiPKii)
        /*0050*/ 	.word	0x0000000a


	//----- nvinfo : EIATTR_FRAME_SIZE
	.align		4
.L_13:
        /*0054*/ 	.byte	0x04, 0x11
        /*0056*/ 	.short	(.L_15 - .L_14)
	.align		4
.L_14:
        /*0058*/ 	.word	index@(_Z13task_c_devicePiPKii)
        /*005c*/ 	.word	0x00000000


	//----- nvinfo : EIATTR_REGCOUNT
	.align		4
.L_15:
        /*0060*/ 	.byte	0x04, 0x2f
        /*0062*/ 	.short	(.L_17 - .L_16)
	.align		4
.L_16:
        /*0064*/ 	.word	index@(_Z6task_dPii)
        /*0068*/ 	.word	0x00000008


	//----- nvinfo : EIATTR_FRAME_SIZE
	.align		4
.L_17:
        /*006c*/ 	.byte	0x04, 0x11
        /*006e*/ 	.short	(.L_19 - .L_18)
	.align		4
.L_18:
        /*0070*/ 	.word	index@(_Z6task_dPii)
        /*0074*/ 	.word	0x00000000


	//----- nvinfo : EIATTR_MIN_STACK_SIZE
	.align		4
.L_19:
        /*0078*/ 	.byte	0x04, 0x12
        /*007a*/ 	.short	(.L_21 - .L_20)
	.align		4
.L_20:
        /*007c*/ 	.word	index@(_Z6task_dPii)
        /*0080*/ 	.word	0x00000000


	//----- nvinfo : EIATTR_MIN_STACK_SIZE
	.align		4
.L_21:
        /*0084*/ 	.byte	0x04, 0x12
        /*0086*/ 	.short	(.L_23 - .L_22)
	.align		4
.L_22:
        /*0088*/ 	.word	index@(_Z13task_c_devicePiPKii)
        /*008c*/ 	.word	0x00000000


	//----- nvinfo : EIATTR_MIN_STACK_SIZE
	.align		4
.L_23:
        /*0090*/ 	.byte	0x04, 0x12
        /*0092*/ 	.short	(.L_25 - .L_24)
	.align		4
.L_24:
        /*0094*/ 	.word	index@(_Z13task_b_devicePii)
        /*0098*/ 	.word	0x00000000


	//----- nvinfo : EIATTR_MIN_STACK_SIZE
	.align		4
.L_25:
        /*009c*/ 	.byte	0x04, 0x12
        /*009e*/ 	.short	(.L_27 - .L_26)
	.align		4
.L_26:
        /*00a0*/ 	.word	index@(_Z6task_aPii)
        /*00a4*/ 	.word	0x00000000


	//----- nvinfo : EIATTR_MIN_STACK_SIZE
	.align		4
.L_27:
        /*00a8*/ 	.byte	0x04, 0x12
        /*00aa*/ 	.short	(.L_29 - .L_28)
	.align		4
.L_28:
        /*00ac*/ 	.word	index@(_Z6squarePii)
        /*00b0*/ 	.word	0x00000000
.L_29:


//--------------------- .nv.compat                --------------------------
	.section	.nv.compat,"",@"SHT_CUDA_COMPAT_INFO"
	.align	4
        /*0000*/ 	.byte	0x02, 0x09, 0x00, 0x00, 0x02, 0x02, 0x01, 0x00, 0x02, 0x05, 0x05, 0x00, 0x03, 0x07, 0x01, 0x01
        /*0010*/ 	.byte	0x02, 0x03, 0x00, 0x00, 0x02, 0x06, 0x01, 0x00, 0x04, 0x0b, 0x08, 0x00, 0x09, 0x00, 0x00, 0x00
        /*0020*/ 	.byte	0x00, 0x00, 0x00, 0x00


//--------------------- .nv.info._Z6task_dPii     --------------------------
	.section	.nv.info._Z6task_dPii,"",@"SHT_CUDA_INFO"
	.sectionflags	@""
	.align	4


	//----- nvinfo : EIATTR_CUDA_API_VERSION
	.align		4
        /*0000*/ 	.byte	0x04, 0x37
        /*0002*/ 	.short	(.L_31 - .L_30)
.L_30:
        /*0004*/ 	.word	0x00000082


	//----- nvinfo : EIATTR_KPARAM_INFO
	.align		4
.L_31:
        /*0008*/ 	.byte	0x04, 0x17
        /*000a*/ 	.short	(.L_33 - .L_32)
.L_32:
        /*000c*/ 	.word	0x00000000
        /*0010*/ 	.short	0x0001
        /*0012*/ 	.short	0x0008
        /*0014*/ 	.byte	0x00, 0xf0, 0x11, 0x00


	//----- nvinfo : EIATTR_KPARAM_INFO
	.align		4
.L_33:
        /*0018*/ 	.byte	0x04, 0x17
        /*001a*/ 	.short	(.L_35 - .L_34)
.L_34:
        /*001c*/ 	.word	0x00000000
        /*0020*/ 	.short	0x0000
        /*0022*/ 	.short	0x0000
        /*0024*/ 	.byte	0x00, 0xf5, 0x21, 0x00


	//----- nvinfo : EIATTR_SPARSE_MMA_MASK
	.align		4
.L_35:
        /*0028*/ 	.byte	0x03, 0x50
        /*002a*/ 	.short	0x0000


	//----- nvinfo : EIATTR_MAXREG_COUNT
	.align		4
        /*002c*/ 	.byte	0x03, 0x1b
        /*002e*/ 	.short	0x00ff


	//----- nvinfo : EIATTR_MERCURY_ISA_VERSION
	.align		4
        /*0030*/ 	.byte	0x03, 0x5f
        /*0032*/ 	.short	0x0101


	//----- nvinfo : EIATTR_VRC_CTA_INIT_COUNT
	.align		4
        /*0034*/ 	.byte	0x02, 0x4a
	.zero		1
	.zero		1


	//----- nvinfo : EIATTR_EXIT_INSTR_OFFSETS
	.align		4
        /*0038*/ 	.byte	0x04, 0x1c
        /*003a*/ 	.short	(.L_37 - .L_36)


	//   ....[0]....
.L_36:
        /*003c*/ 	.word	0x00000070


	//   ....[1]....
        /*0040*/ 	.word	0x000000e0


	//----- nvinfo : EIATTR_CBANK_PARAM_SIZE
	.align		4
.L_37:
        /*0044*/ 	.byte	0x03, 0x19
        /*0046*/ 	.short	0x000c


	//----- nvinfo : EIATTR_PARAM_CBANK
	.align		4
        /*0048*/ 	.byte	0x04, 0x0a
        /*004a*/ 	.short	(.L_39 - .L_38)
	.align		4
.L_38:
        /*004c*/ 	.word	index@(.nv.constant0._Z6task_dPii)
        /*0050*/ 	.short	0x0380
        /*0052*/ 	.short	0x000c


	//----- nvinfo : EIATTR_SW_WAR
	.align		4
.L_39:
        /*0054*/ 	.byte	0x04, 0x36
        /*0056*/ 	.short	(.L_41 - .L_40)
.L_40:
        /*0058*/ 	.word	0x00000008
.L_41:


//--------------------- .nv.info._Z13task_c_devicePiPKii --------------------------
	.section	.nv.info._Z13task_c_devicePiPKii,"",@"SHT_CUDA_INFO"
	.sectionflags	@""
	.align	4


	//----- nvinfo : EIATTR_CUDA_API_VERSION
	.align		4
        /*0000*/ 	.byte	0x04, 0x37
        /*0002*/ 	.short	(.L_43 - .L_42)
.L_42:
        /*0004*/ 	.word	0x00000082


	//----- nvinfo : EIATTR_KPARAM_INFO
	.align		4
.L_43:
        /*0008*/ 	.byte	0x04, 0x17
        /*000a*/ 	.short	(.L_45 - .L_44)
.L_44:
        /*000c*/ 	.word	0x00000000
        /*0010*/ 	.short	0x0002
        /*0012*/ 	.short	0x0010
        /*0014*/ 	.byte	0x00, 0xf0, 0x11, 0x00


	//----- nvinfo : EIATTR_KPARAM_INFO
	.align		4
.L_45:
        /*0018*/ 	.byte	0x04, 0x17
        /*001a*/ 	.short	(.L_47 - .L_46)
.L_46:
        /*001c*/ 	.word	0x00000000
        /*0020*/ 	.short	0x0001
        /*0022*/ 	.short	0x0008
        /*0024*/ 	.byte	0x00, 0xf5, 0x21, 0x00


	//----- nvinfo : EIATTR_KPARAM_INFO
	.align		4
.L_47:
        /*0028*/ 	.byte	0x04, 0x17
        /*002a*/ 	.short	(.L_49 - .L_48)
.L_48:
        /*002c*/ 	.word	0x00000000
        /*0030*/ 	.short	0x0000
        /*0032*/ 	.short	0x0000
        /*0034*/ 	.byte	0x00, 0xf5, 0x21, 0x00


	//----- nvinfo : EIATTR_SPARSE_MMA_MASK
	.align		4
.L_49:
        /*0038*/ 	.byte	0x03, 0x50
        /*003a*/ 	.short	0x0000


	//----- nvinfo : EIATTR_MAXREG_COUNT
	.align		4
        /*003c*/ 	.byte	0x03, 0x1b
        /*003e*/ 	.short	0x00ff


	//----- nvinfo : EIATTR_MERCURY_ISA_VERSION
	.align		4
        /*0040*/ 	.byte	0x03, 0x5f
        /*0042*/ 	.short	0x0101


	//----- nvinfo : EIATTR_VRC_CTA_INIT_COUNT
	.align		4
        /*0044*/ 	.byte	0x02, 0x4a
	.zero		1
	.zero		1


	//----- nvinfo : EIATTR_EXIT_INSTR_OFFSETS
	.align		4
        /*0048*/ 	.byte	0x04, 0x1c
        /*004a*/ 	.short	(.L_51 - .L_50)


	//   ....[0]....
.L_50:
        /*004c*/ 	.word	0x00000070


	//   ....[1]....
        /*0050*/ 	.word	0x00000110


	//----- nvinfo : EIATTR_CBANK_PARAM_SIZE
	.align		4
.L_51:
        /*0054*/ 	.byte	0x03, 0x19
        /*0056*/ 	.short	0x0014


	//----- nvinfo : EIATTR_PARAM_CBANK
	.align		4
        /*0058*/ 	.byte	0x04, 0x0a
        /*005a*/ 	.short	(.L_53 - .L_52)
	.align		4
.L_52:
        /*005c*/ 	.word	index@(.nv.constant0._Z13task_c_devicePiPKii)
        /*0060*/ 	.short	0x0380
        /*0062*/ 	.short	0x0014


	//----- nvinfo : EIATTR_SW_WAR
	.align		4
.L_53:
        /*0064*/ 	.byte	0x04, 0x36
        /*0066*/ 	.short	(.L_55 - .L_54)
.L_54:
        /*0068*/ 	.word	0x00000008
.L_55:


//--------------------- .nv.info._Z13task_b_devicePii --------------------------
	.section	.nv.info._Z13task_b_devicePii,"",@"SHT_CUDA_INFO"
	.sectionflags	@""
	.align	4


	//----- nvinfo : EIATTR_CUDA_API_VERSION
	.align		4
        /*0000*/ 	.byte	0x04, 0x37
        /*0002*/ 	.short	(.L_57 - .L_56)
.L_56:
        /*0004*/ 	.word	0x00000082


	//----- nvinfo : EIATTR_KPARAM_INFO
	.align		4
.L_57:
        /*0008*/ 	.byte	0x04, 0x17
        /*000a*/ 	.short	(.L_59 - .L_58)
.L_58:
        /*000c*/ 	.word	0x00000000
        /*0010*/ 	.short	0x0001
        /*0012*/ 	.short	0x0008
        /*0014*/ 	.byte	0x00, 0xf0, 0x11, 0x00


	//----- nvinfo : EIATTR_KPARAM_INFO
	.align		4
.L_59:
        /*0018*/ 	.byte	0x04, 0x17
        /*001a*/ 	.short	(.L_61 - .L_60)
.L_60:
        /*001c*/ 	.word	0x00000000
        /*0020*/ 	.short	0x0000
        /*0022*/ 	.short	0x0000
        /*0024*/ 	.byte	0x00, 0xf5, 0x21, 0x00


	//----- nvinfo : EIATTR_SPARSE_MMA_MASK
	.align		4
.L_61:
        /*0028*/ 	.byte	0x03, 0x50
        /*002a*/ 	.short	0x0000


	//----- nvinfo : EIATTR_MAXREG_COUNT
	.align		4
        /*002c*/ 	.byte	0x03, 0x1b
        /*002e*/ 	.short	0x00ff


	//----- nvinfo : EIATTR_MERCURY_ISA_VERSION
	.align		4
        /*0030*/ 	.byte	0x03, 0x5f
        /*0032*/ 	.short	0x0101


	//----- nvinfo : EIATTR_VRC_CTA_INIT_COUNT
	.align		4
        /*0034*/ 	.byte	0x02, 0x4a
	.zero		1
	.zero		1


	//----- nvinfo : EIATTR_EXIT_INSTR_OFFSETS
	.align		4
        /*0038*/ 	.byte	0x04, 0x1c
        /*003a*/ 	.short	(.L_63 - .L_62)


	//   ....[0]....
.L_62:
        /*003c*/ 	.word	0x00000070


	//   ....[1]....
        /*0040*/ 	.word	0x000000e0


	//----- nvinfo : EIATTR_CBANK_PARAM_SIZE
	.align		4
.L_63:
        /*0044*/ 	.byte	0x03, 0x19
        /*0046*/ 	.short	0x000c


	//----- nvinfo : EIATTR_PARAM_CBANK
	.align		4
        /*0048*/ 	.byte	0x04, 0x0a
        /*004a*/ 	.short	(.L_65 - .L_64)
	.align		4
.L_64:
        /*004c*/ 	.word	index@(.nv.constant0._Z13task_b_devicePii)
        /*0050*/ 	.short	0x0380
        /*0052*/ 	.short	0x000c


	//----- nvinfo : EIATTR_SW_WAR
	.align		4
.L_65:
        /*0054*/ 	.byte	0x04, 0x36
        /*0056*/ 	.short	(.L_67 - .L_66)
.L_66:
        /*0058*/ 	.word	0x00000008
.L_67:


//--------------------- .nv.info._Z6task_aPii     --------------------------
	.section	.nv.info._Z6task_aPii,"",@"SHT_CUDA_INFO"
	.sectionflags	@""
	.align	4


	//----- nvinfo : EIATTR_CUDA_API_VERSION
	.align		4
        /*0000*/ 	.byte	0x04, 0x37
        /*0002*/ 	.short	(.L_69 - .L_68)
.L_68:
        /*0004*/ 	.word	0x00000082


	//----- nvinfo : EIATTR_KPARAM_INFO
	.align		4
.L_69:
        /*0008*/ 	.byte	0x04, 0x17
        /*000a*/ 	.short	(.L_71 - .L_70)
.L_70:
        /*000c*/ 	.word	0x00000000
        /*0010*/ 	.short	0x0001
        /*0012*/ 	.short	0x0008
        /*0014*/ 	.byte	0x00, 0xf0, 0x11, 0x00


	//----- nvinfo : EIATTR_KPARAM_INFO
	.align		4
.L_71:
        /*0018*/ 	.byte	0x04, 0x17
        /*001a*/ 	.short	(.L_73 - .L_72)
.L_72:
        /*001c*/ 	.word	0x00000000
        /*0020*/ 	.short	0x0000
        /*0022*/ 	.short	0x0000
        /*0024*/ 	.byte	0x00, 0xf5, 0x21, 0x00


	//----- nvinfo : EIATTR_SPARSE_MMA_MASK
	.align		4
.L_73:
        /*0028*/ 	.byte	0x03, 0x50
        /*002a*/ 	.short	0x0000


	//----- nvinfo : EIATTR_MAXREG_COUNT
	.align		4
        /*002c*/ 	.byte	0x03, 0x1b
        /*002e*/ 	.short	0x00ff


	//----- nvinfo : EIATTR_MERCURY_ISA_VERSION
	.align		4
        /*0030*/ 	.byte	0x03, 0x5f
        /*0032*/ 	.short	0x0101


	//----- nvinfo : EIATTR_VRC_CTA_INIT_COUNT
	.align		4
        /*0034*/ 	.byte	0x02, 0x4a
	.zero		1
	.zero		1


	//----- nvinfo : EIATTR_EXIT_INSTR_OFFSETS
	.align		4
        /*0038*/ 	.byte	0x04, 0x1c
        /*003a*/ 	.short	(.L_75 - .L_74)


	//   ....[0]....
.L_74:
        /*003c*/ 	.word	0x00000070


	//   ....[1]....
        /*0040*/ 	.word	0x000000e0


	//----- nvinfo : EIATTR_CBANK_PARAM_SIZE
	.align		4
.L_75:
        /*0044*/ 	.byte	0x03, 0x19
        /*0046*/ 	.short	0x000c


	//----- nvinfo : EIATTR_PARAM_CBANK
	.align		4
        /*0048*/ 	.byte	0x04, 0x0a
        /*004a*/ 	.short	(.L_77 - .L_76)
	.align		4
.L_76:
        /*004c*/ 	.word	index@(.nv.constant0._Z6task_aPii)
        /*0050*/ 	.short	0x0380
        /*0052*/ 	.short	0x000c


	//----- nvinfo : EIATTR_SW_WAR
	.align		4
.L_77:
        /*0054*/ 	.byte	0x04, 0x36
        /*0056*/ 	.short	(.L_79 - .L_78)
.L_78:
        /*0058*/ 	.word	0x00000008
.L_79:


//--------------------- .nv.info._Z6squarePii     --------------------------
	.section	.nv.info._Z6squarePii,"",@"SHT_CUDA_INFO"
	.sectionflags	@""
	.align	4


	//----- nvinfo : EIATTR_CUDA_API_VERSION
	.align		4
        /*0000*/ 	.byte	0x04, 0x37
        /*0002*/ 	.short	(.L_81 - .L_80)
.L_80:
        /*0004*/ 	.word	0x00000082


	//----- nvinfo : EIATTR_KPARAM_INFO
	.align		4
.L_81:
        /*0008*/ 	.byte	0x04, 0x17
        /*000a*/ 	.short	(.L_83 - .L_82)
.L_82:
        /*000c*/ 	.word	0x00000000
        /*0010*/ 	.short	0x0001
        /*0012*/ 	.short	0x0008
        /*0014*/ 	.byte	0x00, 0xf0, 0x11, 0x00


	//----- nvinfo : EIATTR_KPARAM_INFO
	.align		4
.L_83:
        /*0018*/ 	.byte	0x04, 0x17
        /*001a*/ 	.short	(.L_85 - .L_84)
.L_84:
        /*001c*/ 	.word	0x00000000
        /*0020*/ 	.short	0x0000
        /*0022*/ 	.short	0x0000
        /*0024*/ 	.byte	0x00, 0xf5, 0x21, 0x00


	//----- nvinfo : EIATTR_SPARSE_MMA_MASK
	.align		4
.L_85:
        /*0028*/ 	.byte	0x03, 0x50
        /*002a*/ 	.short	0x0000


	//----- nvinfo : EIATTR_MAXREG_COUNT
	.align		4
        /*002c*/ 	.byte	0x03, 0x1b
        /*002e*/ 	.short	0x00ff


	//----- nvinfo : EIATTR_MERCURY_ISA_VERSION
	.align		4
        /*0030*/ 	.byte	0x03, 0x5f
        /*0032*/ 	.short	0x0101


	//----- nvinfo : EIATTR_VRC_CTA_INIT_COUNT
	.align		4
        /*0034*/ 	.byte	0x02, 0x4a
	.zero		1
	.zero		1


	//----- nvinfo : EIATTR_EXIT_INSTR_OFFSETS
	.align		4
        /*0038*/ 	.byte	0x04, 0x1c
        /*003a*/ 	.short	(.L_87 - .L_86)


	//   ....[0]....
.L_86:
        /*003c*/ 	.word	0x00000070


	//   ....[1]....
        /*0040*/ 	.word	0x000000e0


	//----- nvinfo : EIATTR_CBANK_PARAM_SIZE
	.align		4
.L_87:
        /*0044*/ 	.byte	0x03, 0x19
        /*0046*/ 	.short	0x000c


	//----- nvinfo : EIATTR_PARAM_CBANK
	.align		4
        /*0048*/ 	.byte	0x04, 0x0a
        /*004a*/ 	.short	(.L_89 - .L_88)
	.align		4
.L_88:
        /*004c*/ 	.word	index@(.nv.constant0._Z6squarePii)
        /*0050*/ 	.short	0x0380
        /*0052*/ 	.short	0x000c


	//----- nvinfo : EIATTR_SW_WAR
	.align		4
.L_89:
        /*0054*/ 	.byte	0x04, 0x36
        /*0056*/ 	.short	(.L_91 - .L_90)
.L_90:
        /*0058*/ 	.word	0x00000008
.L_91:


//--------------------- .nv.callgraph             --------------------------
	.section	.nv.callgraph,"",@"SHT_CUDA_CALLGRAPH"
	.align	4
	.sectionentsize	8
	.align		4
        /*0000*/ 	.word	0x00000000
	.align		4
        /*0004*/ 	.word	0xffffffff
	.align		4
        /*0008*/ 	.word	0x00000000
	.align		4
        /*000c*/ 	.word	0xfffffffe
	.align		4
        /*0010*/ 	.word	0x00000000
	.align		4
        /*0014*/ 	.word	0xfffffffd
	.align		4
        /*0018*/ 	.word	0x00000000
	.align		4
        /*001c*/ 	.word	0xfffffffc


//--------------------- .text._Z6task_dPii        --------------------------
	.section	.text._Z6task_dPii,"ax",@progbits
	.align	128
        .global         _Z6task_dPii
        .type           _Z6task_dPii,@function
        .size           _Z6task_dPii,(.L_x_5 - _Z6task_dPii)
        .other          _Z6task_dPii,@"STO_CUDA_ENTRY STV_DEFAULT"
_Z6task_dPii:
.text._Z6task_dPii:
[----:B------:R-:W-:Y:S01]  /*0000*/  LDC R1, c[0x0][0x37c] ;  /* 0x0000df00ff017b82 */ /* 0x000fe20000000800 */
[----:B------:R-:W0:Y:S01]  /*0010*/  S2R R5, SR_CTAID.X ;  /* 0x0000000000057919 */ /* 0x000e220000002500 */
[----:B------:R-:W0:Y:S01]  /*0020*/  LDCU UR4, c[0x0][0x360] ;  /* 0x00006c00ff0477ac */ /* 0x000e220008000800 */
[----:B------:R-:W0:Y:S01]  /*0030*/  S2R R0, SR_TID.X ;  /* 0x0000000000007919 */ /* 0x000e220000002100 */
[----:B------:R-:W1:Y:S01]  /*0040*/  LDCU UR5, c[0x0][0x388] ;  /* 0x00007100ff0577ac */ /* 0x000e620008000800 */
[----:B0-----:R-:W-:-:S05]  /*0050*/  IMAD R5, R5, UR4, R0 ;  /* 0x0000000405057c24 */ /* 0x001fca000f8e0200 */
[----:B-1----:R-:W-:-:S13]  /*0060*/  ISETP.GE.AND P0, PT, R5, UR5, PT ;  /* 0x0000000505007c0c */ /* 0x002fda000bf06270 */
[----:B------:R-:W-:Y:S05]  /*0070*/  @P0 EXIT ;  /* 0x000000000000094d */ /* 0x000fea0003800000 */
[----:B------:R-:W0:Y:S01]  /*0080*/  LDC.64 R2, c[0x0][0x380] ;  /* 0x0000e000ff027b82 */ /* 0x000e220000000a00 */
[----:B------:R-:W1:Y:S01]  /*0090*/  LDCU.64 UR4, c[0x0][0x358] ;  /* 0x00006b00ff0477ac */ /* 0x000e620008000a00 */
[----:B0-----:R-:W-:-:S05]  /*00a0*/  IMAD.WIDE R2, R5, 0x4, R2 ;  /* 0x0000000405027825 */ /* 0x001fca00078e0202 */
[----:B-1----:R-:W2:Y:S02]  /*00b0*/  LDG.E R0, desc[UR4][R2.64] ;  /* 0x0000000402007981 */ /* 0x002ea4000c1e1900 */
[----:B--2---:R-:W-:-:S05]  /*00c0*/  IADD3 R5, PT, PT, R0, 0x1, RZ ;  /* 0x0000000100057810 */ /* 0x004fca0007ffe0ff */
[----:B------:R-:W-:Y:S01]  /*00d0*/  STG.E desc[UR4][R2.64], R5 ;  /* 0x0000000502007986 */ /* 0x000fe2000c101904 */
[----:B------:R-:W-:Y:S05]  /*00e0*/  EXIT ;  /* 0x000000000000794d */ /* 0x000fea0003800000 */
.L_x_0:
[----:B------:R-:W-:-:S00]  /*00f0*/  BRA `(.L_x_0) ;  /* 0xfffffffc00fc7947 */ /* 0x000fc0000383ffff */
[----:B------:R-:W-:-:S00]  /*0100*/  NOP ;  /* 0x0000000000007918 */ /* 0x000fc00000000000 */
[----:B------:R-:W-:-:S00]  /*0110*/  NOP ;  /* 0x0000000000007918 */ /* 0x000fc00000000000 */
[----:B------:R-:W-:-:S00]  /*0120*/  NOP ;  /* 0x0000000000007918 */ /* 0x000fc00000000000 */
[----:B------:R-:W-:-:S00]  /*0130*/  NOP ;  /* 0x0000000000007918 */ /* 0x000fc00000000000 */
[----:B------:R-:W-:-:S00]  /*0140*/  NOP ;  /* 0x0000000000007918 */ /* 0x000fc00000000000 */
[----:B------:R-:W-:-:S00]  /*0150*/  NOP ;  /* 0x0000000000007918 */ /* 0x000fc00000000000 */
[----:B------:R-:W-:-:S00]  /*0160*/  NOP ;  /* 0x0000000000007918 */ /* 0x000fc00000000000 */
[----:B------:R-:W-:-:S00]  /*0170*/  NOP ;  /* 0x0000000000007918 */ /* 0x000fc00000000000 */
.L_x_5:


//--------------------- .text._Z13task_c_devicePiPKii --------------------------
	.section	.text._Z13task_c_devicePiPKii,"ax",@progbits
	.align	128
        .global         _Z13task_c_devicePiPKii
        .type           _Z13task_c_devicePiPKii,@function
        .size           _Z13task_c_devicePiPKii,(.L_x_6 - _Z13task_c_devicePiPKii)
        .other          _Z13task_c_devicePiPKii,@"STO_CUDA_ENTRY STV_DEFAULT"
_Z13task_c_devicePiPKii:
.text._Z13task_c_devicePiPKii:
        /* <DEDUP_REMOVED lines=9> */
[----:B------:R-:W1:Y:S07]  /*0090*/  LDCU.64 UR4, c[0x0][0x358] ;  /* 0x00006b00ff0477ac */ /* 0x000e6e0008000a00 */
[----:B------:R-:W2:Y:S01]  /*00a0*/  LDC.64 R4, c[0x0][0x380] ;  /* 0x0000e000ff047b82 */ /* 0x000ea20000000a00 */
[----:B0-----:R-:W-:-:S06]  /*00b0*/  IMAD.WIDE R2, R7, 0x4, R2 ;  /* 0x0000000407027825 */ /* 0x001fcc00078e0202 */
[----:B-1----:R-:W3:Y:S01]  /*00c0*/  LDG.E R2, desc[UR4][R2.64] ;  /* 0x0000000402027981 */ /* 0x002ee2000c1e1900 */
[----:B--2---:R-:W-:-:S05]  /*00d0*/  IMAD.WIDE R4, R7, 0x4, R4 ;  /* 0x0000000407047825 */ /* 0x004fca00078e0204 */
[----:B------:R-:W3:Y:S02]  /*00e0*/  LDG.E R7, desc[UR4][R4.64] ;  /* 0x0000000404077981 */ /* 0x000ee4000c1e1900 */
[----:B---3--:R-:W-:-:S05]  /*00f0*/  IADD3 R7, PT, PT, R2, R7, RZ ;  /* 0x0000000702077210 */ /* 0x008fca0007ffe0ff */
[----:B------:R-:W-:Y:S01]  /*0100*/  STG.E desc[UR4][R4.64], R7 ;  /* 0x0000000704007986 */ /* 0x000fe2000c101904 */
[----:B------:R-:W-:Y:S05]  /*0110*/  EXIT ;  /* 0x000000000000794d */ /* 0x000fea0003800000 */
.L_x_1:
        /* <DEDUP_REMOVED lines=14> */
.L_x_6:


//--------------------- .text._Z13task_b_devicePii --------------------------
	.section	.text._Z13task_b_devicePii,"ax",@progbits
	.align	128
        .global         _Z13task_b_devicePii
        .type           _Z13task_b_devicePii,@function
        .size           _Z13task_b_devicePii,(.L_x_7 - _Z13task_b_devicePii)
        .other          _Z13task_b_devicePii,@"STO_CUDA_ENTRY STV_DEFAULT"
_Z13task_b_devicePii:
.text._Z13task_b_devicePii:
        /* <DEDUP_REMOVED lines=15> */
.L_x_2:
        /* <DEDUP_REMOVED lines=9> */
.L_x_7:


//--------------------- .text._Z6task_aPii        --------------------------
	.section	.text._Z6task_aPii,"ax",@progbits
	.align	128
        .global         _Z6task_aPii
        .type           _Z6task_aPii,@function
        .size           _Z6task_aPii,(.L_x_8 - _Z6task_aPii)
        .other          _Z6task_aPii,@"STO_CUDA_ENTRY STV_DEFAULT"
_Z6task_aPii:
.text._Z6task_aPii:
        /* <DEDUP_REMOVED lines=15> */
.L_x_3:
        /* <DEDUP_REMOVED lines=9> */
.L_x_8:


//--------------------- .text._Z6squarePii        --------------------------
	.section	.text._Z6squarePii,"ax",@progbits
	.align	128
        .global         _Z6squarePii
        .type           _Z6squarePii,@function
        .size           _Z6squarePii,(.L_x_9 - _Z6squarePii)
        .other          _Z6squarePii,@"STO_CUDA_ENTRY STV_DEFAULT"
_Z6squarePii:
.text._Z6squarePii:
        /* <DEDUP_REMOVED lines=12> */
[----:B--2---:R-:W-:-:S05]  /*00c0*/  IMAD R5, R0, R0, RZ ;  /* 0x0000000000057224 */ /* 0x004fca00078e02ff */
[----:B------:R-:W-:Y:S01]  /*00d0*/  STG.E desc[UR4][R2.64], R5 ;  /* 0x0000000502007986 */ /* 0x000fe2000c101904 */
[----:B------:R-:W-:Y:S05]  /*00e0*/  EXIT ;  /* 0x000000000000794d */ /* 0x000fea0003800000 */
.L_x_4:
        /* <DEDUP_REMOVED lines=9> */
.L_x_9:


//--------------------- .nv.shared.reserved.0     --------------------------
	.section	.nv.shared.reserved.0,"aw",@nobits
	.weak		__nv_reservedSMEM_offset_0_alias
	.size		__nv_reservedSMEM_offset_0_alias, 0, 64
	.other		__nv_reservedSMEM_offset_0_alias,@"STO_CUDA_RESERVED_SHARED STV_DEFAULT"
__nv_reservedSMEM_offset_0_alias:
	.zero		0
	.zero		64


//--------------------- .nv.constant0._Z6task_dPii --------------------------
	.section	.nv.constant0._Z6task_dPii,"a",@progbits
	.sectionflags	@""
	.align	4
.nv.constant0._Z6task_dPii:
	.zero		908


//--------------------- .nv.constant0._Z13task_c_devicePiPKii --------------------------
	.section	.nv.constant0._Z13task_c_devicePiPKii,"a",@progbits
	.sectionflags	@""
	.align	4
.nv.constant0._Z13task_c_devicePiPKii:
	.zero		916


//--------------------- .nv.constant0._Z13task_b_devicePii --------------------------
	.section	.nv.constant0._Z13task_b_devicePii,"a",@progbits
	.sectionflags	@""
	.align	4
.nv.constant0._Z13task_b_devicePii:
	.zero		908


//--------------------- .nv.constant0._Z6task_aPii --------------------------
	.section	.nv.constant0._Z6task_aPii,"a",@progbits
	.sectionflags	@""
	.align	4
.nv.constant0._Z6task_aPii:
	.zero		908


//--------------------- .nv.constant0._Z6squarePii --------------------------
	.section	.nv.constant0._Z6squarePii,"a",@progbits
	.sectionflags	@""
	.align	4
.nv.constant0._Z6squarePii:
	.zero		908


//--------------------- SYMBOLS --------------------------

	.type		.nv.reservedSmem.offset0,@object
	.size		.nv.reservedSmem.offset0,0x4
